//
// Generated by NVIDIA NVVM Compiler
//
// Compiler Build ID: CL-36424714
// Cuda compilation tools, release 13.0, V13.0.88
// Based on NVVM 20.0.0
//

.version 9.0
.target sm_100
.address_size 64

	// .globl	_Z19residue_sieve_ker_1Pbii

.visible .entry _Z19residue_sieve_ker_1Pbii(
	.param .u64 .ptr .align 1 _Z19residue_sieve_ker_1Pbii_param_0,
	.param .u32 _Z19residue_sieve_ker_1Pbii_param_1,
	.param .u32 _Z19residue_sieve_ker_1Pbii_param_2
)
{
	.reg .pred 	%p<5>;
	.reg .b16 	%rs<3>;
	.reg .b32 	%r<15>;
	.reg .b64 	%rd<5>;

	ld.param.u64 	%rd1, [_Z19residue_sieve_ker_1Pbii_param_0];
	ld.param.u32 	%r3, [_Z19residue_sieve_ker_1Pbii_param_1];
	ld.param.u32 	%r4, [_Z19residue_sieve_ker_1Pbii_param_2];
	mov.u32 	%r5, %tid.x;
	mul.lo.s32 	%r1, %r5, %r5;
	setp.gt.s32 	%p1, %r1, %r4;
	@%p1 bra 	$L__BB0_4;
	mul.lo.s32 	%r6, %r3, %r3;
	shl.b32 	%r7, %r6, 2;
	add.s32 	%r2, %r7, %r1;
	setp.gt.s32 	%p2, %r2, %r4;
	@%p2 bra 	$L__BB0_4;
	mul.hi.s32 	%r8, %r2, 715827883;
	shr.u32 	%r9, %r8, 31;
	shr.u32 	%r10, %r8, 1;
	add.s32 	%r11, %r10, %r9;
	mul.lo.s32 	%r12, %r11, 12;
	sub.s32 	%r13, %r2, %r12;
	or.b32  	%r14, %r13, 4;
	setp.eq.s32 	%p3, %r14, 5;
	@%p3 bra 	$L__BB0_3;
	bra.uni 	$L__BB0_4;
$L__BB0_3:
	cvt.s64.s32 	%rd2, %r2;
	cvta.to.global.u64 	%rd3, %rd1;
	add.s64 	%rd4, %rd3, %rd2;
	ld.global.u8 	%rs1, [%rd4];
	setp.eq.s16 	%p4, %rs1, 0;
	selp.u16 	%rs2, 1, 0, %p4;
	st.global.u8 	[%rd4], %rs2;
$L__BB0_4:
	ret;

}
	// .globl	_Z19residue_sieve_ker_2Pbii
.visible .entry _Z19residue_sieve_ker_2Pbii(
	.param .u64 .ptr .align 1 _Z19residue_sieve_ker_2Pbii_param_0,
	.param .u32 _Z19residue_sieve_ker_2Pbii_param_1,
	.param .u32 _Z19residue_sieve_ker_2Pbii_param_2
)
{
	.reg .pred 	%p<6>;
	.reg .b16 	%rs<3>;
	.reg .b32 	%r<13>;
	.reg .b64 	%rd<5>;

	ld.param.u64 	%rd1, [_Z19residue_sieve_ker_2Pbii_param_0];
	ld.param.u32 	%r3, [_Z19residue_sieve_ker_2Pbii_param_1];
	ld.param.u32 	%r4, [_Z19residue_sieve_ker_2Pbii_param_2];
	mov.u32 	%r5, %tid.x;
	mul.lo.s32 	%r1, %r5, %r5;
	setp.gt.s32 	%p1, %r1, %r4;
	@%p1 bra 	$L__BB1_3;
	mul.lo.s32 	%r6, %r3, %r3;
	mad.lo.s32 	%r2, %r6, 3, %r1;
	setp.gt.s32 	%p2, %r2, %r4;
	mul.hi.s32 	%r7, %r2, 715827883;
	shr.u32 	%r8, %r7, 31;
	shr.u32 	%r9, %r7, 1;
	add.s32 	%r10, %r9, %r8;
	mul.lo.s32 	%r11, %r10, 12;
	sub.s32 	%r12, %r2, %r11;
	setp.ne.s32 	%p3, %r12, 7;
	or.pred  	%p4, %p2, %p3;
	@%p4 bra 	$L__BB1_3;
	cvt.s64.s32 	%rd2, %r2;
	cvta.to.global.u64 	%rd3, %rd1;
	add.s64 	%rd4, %rd3, %rd2;
	ld.global.u8 	%rs1, [%rd4];
	setp.eq.s16 	%p5, %rs1, 0;
	selp.u16 	%rs2, 1, 0, %p5;
	st.global.u8 	[%rd4], %rs2;
$L__BB1_3:
	ret;

}
	// .globl	_Z19residue_sieve_ker_3Pbii
.visible .entry _Z19residue_sieve_ker_3Pbii(
	.param .u64 .ptr .align 1 _Z19residue_sieve_ker_3Pbii_param_0,
	.param .u32 _Z19residue_sieve_ker_3Pbii_param_1,
	.param .u32 _Z19residue_sieve_ker_3Pbii_param_2
)
{
	.reg .pred 	%p<7>;
	.reg .b16 	%rs<3>;
	.reg .b32 	%r<14>;
	.reg .b64 	%rd<5>;

	ld.param.u64 	%rd1, [_Z19residue_sieve_ker_3Pbii_param_0];
	ld.param.u32 	%r4, [_Z19residue_sieve_ker_3Pbii_param_1];
	ld.param.u32 	%r5, [_Z19residue_sieve_ker_3Pbii_param_2];
	mov.u32 	%r1, %tid.x;
	mul.lo.s32 	%r2, %r1, %r1;
	setp.gt.s32 	%p1, %r2, %r5;
	@%p1 bra 	$L__BB2_4;
	mul.lo.s32 	%r6, %r4, %r4;
	mul.lo.s32 	%r7, %r6, 3;
	sub.s32 	%r3, %r7, %r2;
	setp.gt.s32 	%p2, %r3, %r5;
	@%p2 bra 	$L__BB2_4;
	mul.hi.s32 	%r8, %r3, 715827883;
	shr.u32 	%r9, %r8, 31;
	shr.u32 	%r10, %r8, 1;
	add.s32 	%r11, %r10, %r9;
	mul.lo.s32 	%r12, %r11, 12;
	sub.s32 	%r13, %r3, %r12;
	setp.ne.s32 	%p3, %r13, 11;
	setp.le.s32 	%p4, %r4, %r1;
	or.pred  	%p5, %p4, %p3;
	@%p5 bra 	$L__BB2_4;
	cvt.s64.s32 	%rd2, %r3;
	cvta.to.global.u64 	%rd3, %rd1;
	add.s64 	%rd4, %rd3, %rd2;
	ld.global.u8 	%rs1, [%rd4];
	setp.eq.s16 	%p6, %rs1, 0;
	selp.u16 	%rs2, 1, 0, %p6;
	st.global.u8 	[%rd4], %rs2;
$L__BB2_4:
	ret;

}
	// .globl	_Z14remove_squaresPbii
.visible .entry _Z14remove_squaresPbii(
	.param .u64 .ptr .align 1 _Z14remove_squaresPbii_param_0,
	.param .u32 _Z14remove_squaresPbii_param_1,
	.param .u32 _Z14remove_squaresPbii_param_2
)
{
	.reg .pred 	%p<2>;
	.reg .b16 	%rs<2>;
	.reg .b32 	%r<7>;
	.reg .b64 	%rd<5>;

	ld.param.u64 	%rd1, [_Z14remove_squaresPbii_param_0];
	ld.param.u32 	%r2, [_Z14remove_squaresPbii_param_1];
	ld.param.u32 	%r3, [_Z14remove_squaresPbii_param_2];
	mov.u32 	%r1, %tid.x;
	mul.lo.s32 	%r4, %r1, %r1;
	setp.ge.s32 	%p1, %r4, %r3;
	@%p1 bra 	$L__BB3_2;
	cvta.to.global.u64 	%rd2, %rd1;
	mul.lo.s32 	%r5, %r2, %r1;
	mul.lo.s32 	%r6, %r5, %r2;
	cvt.u64.u32 	%rd3, %r6;
	add.s64 	%rd4, %rd2, %rd3;
	mov.b16 	%rs1, 0;
	st.global.u8 	[%rd4], %rs1;
$L__BB3_2:
	ret;

}
	// .globl	_Z10initializePbibi
.visible .entry _Z10initializePbibi(
	.param .u64 .ptr .align 1 _Z10initializePbibi_param_0,
	.param .u32 _Z10initializePbibi_param_1,
	.param .u8 _Z10initializePbibi_param_2,
	.param .u32 _Z10initializePbibi_param_3
)
{
	.reg .pred 	%p<2>;
	.reg .b16 	%rs<2>;
	.reg .b32 	%r<5>;
	.reg .b64 	%rd<5>;

	ld.param.u64 	%rd1, [_Z10initializePbibi_param_0];
	ld.param.u32 	%r3, [_Z10initializePbibi_param_1];
	ld.param.s8 	%rs1, [_Z10initializePbibi_param_2];
	ld.param.u32 	%r2, [_Z10initializePbibi_param_3];
	mov.u32 	%r1, %tid.x;
	setp.ge.s32 	%p1, %r1, %r3;
	@%p1 bra 	$L__BB4_2;
	cvta.to.global.u64 	%rd2, %rd1;
	mul.lo.s32 	%r4, %r2, %r1;
	cvt.s64.s32 	%rd3, %r4;
	add.s64 	%rd4, %rd2, %rd3;
	st.global.u8 	[%rd4], %rs1;
$L__BB4_2:
	ret;

}
	// .globl	_Z16divisibility_kerPbii
.visible .entry _Z16divisibility_kerPbii(
	.param .u64 .ptr .align 1 _Z16divisibility_kerPbii_param_0,
	.param .u32 _Z16divisibility_kerPbii_param_1,
	.param .u32 _Z16divisibility_kerPbii_param_2
)
{
	.reg .pred 	%p<4>;
	.reg .b16 	%rs<2>;
	.reg .b32 	%r<7>;
	.reg .b64 	%rd<5>;

	ld.param.u64 	%rd1, [_Z16divisibility_kerPbii_param_0];
	ld.param.u32 	%r2, [_Z16divisibility_kerPbii_param_1];
	ld.param.u32 	%r3, [_Z16divisibility_kerPbii_param_2];
	mov.u32 	%r5, %tid.x;
	setp.lt.u32 	%p1, %r5, 2;
	mul.lo.s32 	%r6, %r2, %r5;
	setp.ge.s32 	%p2, %r6, %r3;
	or.pred  	%p3, %p1, %p2;
	@%p3 bra 	$L__BB5_2;
	cvta.to.global.u64 	%rd2, %rd1;
	cvt.s64.s32 	%rd3, %r6;
	add.s64 	%rd4, %rd2, %rd3;
	mov.b16 	%rs1, 0;
	st.global.u8 	[%rd4], %rs1;
$L__BB5_2:
	ret;

}


// ===== COMPILED SASS (sm_100) =====

	.target	sm_100

	.elftype	@"ET_EXEC"


//--------------------- .note.nv.tkinfo           --------------------------
	.section	.note.nv.tkinfo,"",@"SHT_NOTE"
	.sectionflags	@"SHF_NOTE_NV_TKINFO"
	.tkinfo
        /*0018*/ 	.word	0x00000002
        /*0030*/ 	.string	""
        /*0030*/ 	.string	"ptxas"
        /*0030*/ 	.string	"Cuda compilation tools, release 13.0, V13.0.88"
        /*0030*/ 	.string	"Build cuda_13.0.r13.0/compiler.36424714_0"
        /*0030*/ 	.string	"-arch sm_100 -m 64 "



//--------------------- .note.nv.cuinfo           --------------------------
	.section	.note.nv.cuinfo,"",@"SHT_NOTE"
	.sectionflags	@"SHF_NOTE_NV_CUINFO"
        /*0018*/ 	.short	0x0002
        /*001a*/ 	.short	0x0064
        /*001c*/ 	.short	0x0082
	.zero		2


//--------------------- .nv.info                  --------------------------
	.section	.nv.info,"",@"SHT_CUDA_INFO"
	.align	4


	//----- nvinfo : EIATTR_REGCOUNT
	.align		4
        /*0000*/ 	.byte	0x04, 0x2f
        /*0002*/ 	.short	(.L_1 - .L_0)
	.align		4
.L_0:
        /*0004*/ 	.word	index@(_Z19residue_sieve_ker_1Pbii)
        /*0008*/ 	.word	0x00000008


	//----- nvinfo : EIATTR_FRAME_SIZE
	.align		4
.L_1:
        /*000c*/ 	.byte	0x04, 0x11
        /*000e*/ 	.short	(.L_3 - .L_2)
	.align		4
.L_2:
        /*0010*/ 	.word	index@(_Z19residue_sieve_ker_1Pbii)
        /*0014*/ 	.word	0x00000000


	//----- nvinfo : EIATTR_REGCOUNT
	.align		4
.L_3:
        /*0018*/ 	.byte	0x04, 0x2f
        /*001a*/ 	.short	(.L_5 - .L_4)
	.align		4
.L_4:
        /*001c*/ 	.word	index@(_Z19residue_sieve_ker_2Pbii)
        /*0020*/ 	.word	0x00000008


	//----- nvinfo : EIATTR_FRAME_SIZE
	.align		4
.L_5:
        /*0024*/ 	.byte	0x04, 0x11
        /*0026*/ 	.short	(.L_7 - .L_6)
	.align		4
.L_6:
        /*0028*/ 	.word	index@(_Z19residue_sieve_ker_2Pbii)
        /*002c*/ 	.word	0x00000000


	//----- nvinfo : EIATTR_REGCOUNT
	.align		4
.L_7:
        /*0030*/ 	.byte	0x04, 0x2f
        /*0032*/ 	.short	(.L_9 - .L_8)
	.align		4
.L_8:
        /*0034*/ 	.word	index@(_Z19residue_sieve_ker_3Pbii)
        /*0038*/ 	.word	0x0000000a


	//----- nvinfo : EIATTR_FRAME_SIZE
	.align		4
.L_9:
        /*003c*/ 	.byte	0x04, 0x11
        /*003e*/ 	.short	(.L_11 - .L_10)
	.align		4
.L_10:
        /*0040*/ 	.word	index@(_Z19residue_sieve_ker_3Pbii)
        /*0044*/ 	.word	0x00000000


	//----- nvinfo : EIATTR_REGCOUNT
	.align		4
.L_11:
        /*0048*/ 	.byte	0x04, 0x2f
        /*004a*/ 	.short	(.L_13 - .L_12)
	.align		4
.L_12:
        /*004c*/ 	.word	index@(_Z14remove_squaresPbii)
        /*0050*/ 	.word	0x00000008


	//----- nvinfo : EIATTR_FRAME_SIZE
	.align		4
.L_13:
        /*0054*/ 	.byte	0x04, 0x11
        /*0056*/ 	.short	(.L_15 - .L_14)
	.align		4
.L_14:
        /*0058*/ 	.word	index@(_Z14remove_squaresPbii)
        /*005c*/ 	.word	0x00000000


	//----- nvinfo : EIATTR_REGCOUNT
	.align		4
.L_15:
        /*0060*/ 	.byte	0x04, 0x2f
        /*0062*/ 	.short	(.L_17 - .L_16)
	.align		4
.L_16:
        /*0064*/ 	.word	index@(_Z10initializePbibi)
        /*0068*/ 	.word	0x00000008


	//----- nvinfo : EIATTR_FRAME_SIZE
	.align		4
.L_17:
        /*006c*/ 	.byte	0x04, 0x11
        /*006e*/ 	.short	(.L_19 - .L_18)
	.align		4
.L_18:
        /*0070*/ 	.word	index@(_Z10initializePbibi)
        /*0074*/ 	.word	0x00000000


	//----- nvinfo : EIATTR_REGCOUNT
	.align		4
.L_19:
        /*0078*/ 	.byte	0x04, 0x2f
        /*007a*/ 	.short	(.L_21 - .L_20)
	.align		4
.L_20:
        /*007c*/ 	.word	index@(_Z16divisibility_kerPbii)
        /*0080*/ 	.word	0x00000006


	//----- nvinfo : EIATTR_FRAME_SIZE
	.align		4
.L_21:
        /*0084*/ 	.byte	0x04, 0x11
        /*0086*/ 	.short	(.L_23 - .L_22)
	.align		4
.L_22:
        /*0088*/ 	.word	index@(_Z16divisibility_kerPbii)
        /*008c*/ 	.word	0x00000000


	//----- nvinfo : EIATTR_MIN_STACK_SIZE
	.align		4
.L_23:
        /*0090*/ 	.byte	0x04, 0x12
        /*0092*/ 	.short	(.L_25 - .L_24)
	.align		4
.L_24:
        /*0094*/ 	.word	index@(_Z16divisibility_kerPbii)
        /*0098*/ 	.word	0x00000000


	//----- nvinfo : EIATTR_MIN_STACK_SIZE
	.align		4
.L_25:
        /*009c*/ 	.byte	0x04, 0x12
        /*009e*/ 	.short	(.L_27 - .L_26)
	.align		4
.L_26:
        /*00a0*/ 	.word	index@(_Z10initializePbibi)
        /*00a4*/ 	.word	0x00000000


	//----- nvinfo : EIATTR_MIN_STACK_SIZE
	.align		4
.L_27:
        /*00a8*/ 	.byte	0x04, 0x12
        /*00aa*/ 	.short	(.L_29 - .L_28)
	.align		4
.L_28:
        /*00ac*/ 	.word	index@(_Z14remove_squaresPbii)
        /*00b0*/ 	.word	0x00000000


	//----- nvinfo : EIATTR_MIN_STACK_SIZE
	.align		4
.L_29:
        /*00b4*/ 	.byte	0x04, 0x12
        /*00b6*/ 	.short	(.L_31 - .L_30)
	.align		4
.L_30:
        /*00b8*/ 	.word	index@(_Z19residue_sieve_ker_3Pbii)
        /*00bc*/ 	.word	0x00000000


	//----- nvinfo : EIATTR_MIN_STACK_SIZE
	.align		4
.L_31:
        /*00c0*/ 	.byte	0x04, 0x12
        /*00c2*/ 	.short	(.L_33 - .L_32)
	.align		4
.L_32:
        /*00c4*/ 	.word	index@(_Z19residue_sieve_ker_2Pbii)
        /*00c8*/ 	.word	0x00000000


	//----- nvinfo : EIATTR_MIN_STACK_SIZE
	.align		4
.L_33:
        /*00cc*/ 	.byte	0x04, 0x12
        /*00ce*/ 	.short	(.L_35 - .L_34)
	.align		4
.L_34:
        /*00d0*/ 	.word	index@(_Z19residue_sieve_ker_1Pbii)
        /*00d4*/ 	.word	0x00000000
.L_35:


//--------------------- .nv.compat                --------------------------
	.section	.nv.compat,"",@"SHT_CUDA_COMPAT_INFO"
	.align	4
        /*0000*/ 	.byte	0x02, 0x09, 0x00, 0x00, 0x02, 0x02, 0x01, 0x00, 0x02, 0x05, 0x05, 0x00, 0x03, 0x07, 0x01, 0x01
        /*0010*/ 	.byte	0x02, 0x03, 0x00, 0x00, 0x02, 0x06, 0x01, 0x00, 0x04, 0x0b, 0x08, 0x00, 0x09, 0x00, 0x00, 0x00
        /*0020*/ 	.byte	0x00, 0x00, 0x00, 0x00


//--------------------- .nv.info._Z16divisibility_kerPbii --------------------------
	.section	.nv.info._Z16divisibility_kerPbii,"",@"SHT_CUDA_INFO"
	.sectionflags	@""
	.align	4


	//----- nvinfo : EIATTR_CUDA_API_VERSION
	.align		4
        /*0000*/ 	.byte	0x04, 0x37
        /*0002*/ 	.short	(.L_37 - .L_36)
.L_36:
        /*0004*/ 	.word	0x00000082


	//----- nvinfo : EIATTR_KPARAM_INFO
	.align		4
.L_37:
        /*0008*/ 	.byte	0x04, 0x17
        /*000a*/ 	.short	(.L_39 - .L_38)
.L_38:
        /*000c*/ 	.word	0x00000000
        /*0010*/ 	.short	0x0002
        /*0012*/ 	.short	0x000c
        /*0014*/ 	.byte	0x00, 0xf0, 0x11, 0x00


	//----- nvinfo : EIATTR_KPARAM_INFO
	.align		4
.L_39:
        /*0018*/ 	.byte	0x04, 0x17
        /*001a*/ 	.short	(.L_41 - .L_40)
.L_40:
        /*001c*/ 	.word	0x00000000
        /*0020*/ 	.short	0x0001
        /*0022*/ 	.short	0x0008
        /*0024*/ 	.byte	0x00, 0xf0, 0x11, 0x00


	//----- nvinfo : EIATTR_KPARAM_INFO
	.align		4
.L_41:
        /*0028*/ 	.byte	0x04, 0x17
        /*002a*/ 	.short	(.L_43 - .L_42)
.L_42:
        /*002c*/ 	.word	0x00000000
        /*0030*/ 	.short	0x0000
        /*0032*/ 	.short	0x0000
        /*0034*/ 	.byte	0x00, 0xf5, 0x21, 0x00


	//----- nvinfo : EIATTR_SPARSE_MMA_MASK
	.align		4
.L_43:
        /*0038*/ 	.byte	0x03, 0x50
        /*003a*/ 	.short	0x0000


	//----- nvinfo : EIATTR_MAXREG_COUNT
	.align		4
        /*003c*/ 	.byte	0x03, 0x1b
        /*003e*/ 	.short	0x00ff


	//----- nvinfo : EIATTR_MERCURY_ISA_VERSION
	.align		4
        /*0040*/ 	.byte	0x03, 0x5f
        /*0042*/ 	.short	0x0101


	//----- nvinfo : EIATTR_VRC_CTA_INIT_COUNT
	.align		4
        /*0044*/ 	.byte	0x02, 0x4a
	.zero		1
	.zero		1


	//----- nvinfo : EIATTR_EXIT_INSTR_OFFSETS
	.align		4
        /*0048*/ 	.byte	0x04, 0x1c
        /*004a*/ 	.short	(.L_45 - .L_44)


	//   ....[0]....
.L_44:
        /*004c*/ 	.word	0x00000060


	//   ....[1]....
        /*0050*/ 	.word	0x000000c0


	//----- nvinfo : EIATTR_CBANK_PARAM_SIZE
	.align		4
.L_45:
        /*0054*/ 	.byte	0x03, 0x19
        /*0056*/ 	.short	0x0010


	//----- nvinfo : EIATTR_PARAM_CBANK
	.align		4
        /*0058*/ 	.byte	0x04, 0x0a
        /*005a*/ 	.short	(.L_47 - .L_46)
	.align		4
.L_46:
        /*005c*/ 	.word	index@(.nv.constant0._Z16divisibility_kerPbii)
        /*0060*/ 	.short	0x0380
        /*0062*/ 	.short	0x0010


	//----- nvinfo : EIATTR_SW_WAR
	.align		4
.L_47:
        /*0064*/ 	.byte	0x04, 0x36
        /*0066*/ 	.short	(.L_49 - .L_48)
.L_48:
        /*0068*/ 	.word	0x00000008
.L_49:


//--------------------- .nv.info._Z10initializePbibi --------------------------
	.section	.nv.info._Z10initializePbibi,"",@"SHT_CUDA_INFO"
	.sectionflags	@""
	.align	4


	//----- nvinfo : EIATTR_CUDA_API_VERSION
	.align		4
        /*0000*/ 	.byte	0x04, 0x37
        /*0002*/ 	.short	(.L_51 - .L_50)
.L_50:
        /*0004*/ 	.word	0x00000082


	//----- nvinfo : EIATTR_KPARAM_INFO
	.align		4
.L_51:
        /*0008*/ 	.byte	0x04, 0x17
        /*000a*/ 	.short	(.L_53 - .L_52)
.L_52:
        /*000c*/ 	.word	0x00000000
        /*0010*/ 	.short	0x0003
        /*0012*/ 	.short	0x0010
        /*0014*/ 	.byte	0x00, 0xf0, 0x11, 0x00


	//----- nvinfo : EIATTR_KPARAM_INFO
	.align		4
.L_53:
        /*0018*/ 	.byte	0x04, 0x17
        /*001a*/ 	.short	(.L_55 - .L_54)
.L_54:
        /*001c*/ 	.word	0x00000000
        /*0020*/ 	.short	0x0002
        /*0022*/ 	.short	0x000c
        /*0024*/ 	.byte	0x00, 0xf0, 0x05, 0x00


	//----- nvinfo : EIATTR_KPARAM_INFO
	.align		4
.L_55:
        /*0028*/ 	.byte	0x04, 0x17
        /*002a*/ 	.short	(.L_57 - .L_56)
.L_56:
        /*002c*/ 	.word	0x00000000
        /*0030*/ 	.short	0x0001
        /*0032*/ 	.short	0x0008
        /*0034*/ 	.byte	0x00, 0xf0, 0x11, 0x00


	//----- nvinfo : EIATTR_KPARAM_INFO
	.align		4
.L_57:
        /*0038*/ 	.byte	0x04, 0x17
        /*003a*/ 	.short	(.L_59 - .L_58)
.L_58:
        /*003c*/ 	.word	0x00000000
        /*0040*/ 	.short	0x0000
        /*0042*/ 	.short	0x0000
        /*0044*/ 	.byte	0x00, 0xf5, 0x21, 0x00


	//----- nvinfo : EIATTR_SPARSE_MMA_MASK
	.align		4
.L_59:
        /*0048*/ 	.byte	0x03, 0x50
        /*004a*/ 	.short	0x0000


	//----- nvinfo : EIATTR_MAXREG_COUNT
	.align		4
        /*004c*/ 	.byte	0x03, 0x1b
        /*004e*/ 	.short	0x00ff


	//----- nvinfo : EIATTR_MERCURY_ISA_VERSION
	.align		4
        /*0050*/ 	.byte	0x03, 0x5f
        /*0052*/ 	.short	0x0101


	//----- nvinfo : EIATTR_VRC_CTA_INIT_COUNT
	.align		4
        /*0054*/ 	.byte	0x02, 0x4a
	.zero		1
	.zero		1


	//----- nvinfo : EIATTR_EXIT_INSTR_OFFSETS
	.align		4
        /*0058*/ 	.byte	0x04, 0x1c
        /*005a*/ 	.short	(.L_61 - .L_60)


	//   ....[0]....
.L_60:
        /*005c*/ 	.word	0x00000040


	//   ....[1]....
        /*0060*/ 	.word	0x000000f0


	//----- nvinfo : EIATTR_CBANK_PARAM_SIZE
	.align		4
.L_61:
        /*0064*/ 	.byte	0x03, 0x19
        /*0066*/ 	.short	0x0014


	//----- nvinfo : EIATTR_PARAM_CBANK
	.align		4
        /*0068*/ 	.byte	0x04, 0x0a
        /*006a*/ 	.short	(.L_63 - .L_62)
	.align		4
.L_62:
        /*006c*/ 	.word	index@(.nv.constant0._Z10initializePbibi)
        /*0070*/ 	.short	0x0380
        /*0072*/ 	.short	0x0014


	//----- nvinfo : EIATTR_SW_WAR
	.align		4
.L_63:
        /*0074*/ 	.byte	0x04, 0x36
        /*0076*/ 	.short	(.L_65 - .L_64)
.L_64:
        /*0078*/ 	.word	0x00000008
.L_65:


//--------------------- .nv.info._Z14remove_squaresPbii --------------------------
	.section	.nv.info._Z14remove_squaresPbii,"",@"SHT_CUDA_INFO"
	.sectionflags	@""
	.align	4


	//----- nvinfo : EIATTR_CUDA_API_VERSION
	.align		4
        /*0000*/ 	.byte	0x04, 0x37
        /*0002*/ 	.short	(.L_67 - .L_66)
.L_66:
        /*0004*/ 	.word	0x00000082


	//----- nvinfo : EIATTR_KPARAM_INFO
	.align		4
.L_67:
        /*0008*/ 	.byte	0x04, 0x17
        /*000a*/ 	.short	(.L_69 - .L_68)
.L_68:
        /*000c*/ 	.word	0x00000000
        /*0010*/ 	.short	0x0002
        /*0012*/ 	.short	0x000c
        /*0014*/ 	.byte	0x00, 0xf0, 0x11, 0x00


	//----- nvinfo : EIATTR_KPARAM_INFO
	.align		4
.L_69:
        /*0018*/ 	.byte	0x04, 0x17
        /*001a*/ 	.short	(.L_71 - .L_70)
.L_70:
        /*001c*/ 	.word	0x00000000
        /*0020*/ 	.short	0x0001
        /*0022*/ 	.short	0x0008
        /*0024*/ 	.byte	0x00, 0xf0, 0x11, 0x00


	//----- nvinfo : EIATTR_KPARAM_INFO
	.align		4
.L_71:
        /*0028*/ 	.byte	0x04, 0x17
        /*002a*/ 	.short	(.L_73 - .L_72)
.L_72:
        /*002c*/ 	.word	0x00000000
        /*0030*/ 	.short	0x0000
        /*0032*/ 	.short	0x0000
        /*0034*/ 	.byte	0x00, 0xf5, 0x21, 0x00


	//----- nvinfo : EIATTR_SPARSE_MMA_MASK
	.align		4
.L_73:
        /*0038*/ 	.byte	0x03, 0x50
        /*003a*/ 	.short	0x0000


	//----- nvinfo : EIATTR_MAXREG_COUNT
	.align		4
        /*003c*/ 	.byte	0x03, 0x1b
        /*003e*/ 	.short	0x00ff


	//----- nvinfo : EIATTR_MERCURY_ISA_VERSION
	.align		4
        /*0040*/ 	.byte	0x03, 0x5f
        /*0042*/ 	.short	0x0101


	//----- nvinfo : EIATTR_VRC_CTA_INIT_COUNT
	.align		4
        /*0044*/ 	.byte	0x02, 0x4a
	.zero		1
	.zero		1


	//----- nvinfo : EIATTR_EXIT_INSTR_OFFSETS
	.align		4
        /*0048*/ 	.byte	0x04, 0x1c
        /*004a*/ 	.short	(.L_75 - .L_74)


	//   ....[0]....
.L_74:
        /*004c*/ 	.word	0x00000050


	//   ....[1]....
        /*0050*/ 	.word	0x000000e0


	//----- nvinfo : EIATTR_CBANK_PARAM_SIZE
	.align		4
.L_75:
        /*0054*/ 	.byte	0x03, 0x19
        /*0056*/ 	.short	0x0010


	//----- nvinfo : EIATTR_PARAM_CBANK
	.align		4
        /*0058*/ 	.byte	0x04, 0x0a
        /*005a*/ 	.short	(.L_77 - .L_76)
	.align		4
.L_76:
        /*005c*/ 	.word	index@(.nv.constant0._Z14remove_squaresPbii)
        /*0060*/ 	.short	0x0380
        /*0062*/ 	.short	0x0010


	//----- nvinfo : EIATTR_SW_WAR
	.align		4
.L_77:
        /*0064*/ 	.byte	0x04, 0x36
        /*0066*/ 	.short	(.L_79 - .L_78)
.L_78:
        /*0068*/ 	.word	0x00000008
.L_79:


//--------------------- .nv.info._Z19residue_sieve_ker_3Pbii --------------------------
	.section	.nv.info._Z19residue_sieve_ker_3Pbii,"",@"SHT_CUDA_INFO"
	.sectionflags	@""
	.align	4


	//----- nvinfo : EIATTR_CUDA_API_VERSION
	.align		4
        /*0000*/ 	.byte	0x04, 0x37
        /*0002*/ 	.short	(.L_81 - .L_80)
.L_80:
        /*0004*/ 	.word	0x00000082


	//----- nvinfo : EIATTR_KPARAM_INFO
	.align		4
.L_81:
        /*0008*/ 	.byte	0x04, 0x17
        /*000a*/ 	.short	(.L_83 - .L_82)
.L_82:
        /*000c*/ 	.word	0x00000000
        /*0010*/ 	.short	0x0002
        /*0012*/ 	.short	0x000c
        /*0014*/ 	.byte	0x00, 0xf0, 0x11, 0x00


	//----- nvinfo : EIATTR_KPARAM_INFO
	.align		4
.L_83:
        /*0018*/ 	.byte	0x04, 0x17
        /*001a*/ 	.short	(.L_85 - .L_84)
.L_84:
        /*001c*/ 	.word	0x00000000
        /*0020*/ 	.short	0x0001
        /*0022*/ 	.short	0x0008
        /*0024*/ 	.byte	0x00, 0xf0, 0x11, 0x00


	//----- nvinfo : EIATTR_KPARAM_INFO
	.align		4
.L_85:
        /*0028*/ 	.byte	0x04, 0x17
        /*002a*/ 	.short	(.L_87 - .L_86)
.L_86:
        /*002c*/ 	.word	0x00000000
        /*0030*/ 	.short	0x0000
        /*0032*/ 	.short	0x0000
        /*0034*/ 	.byte	0x00, 0xf5, 0x21, 0x00


	//----- nvinfo : EIATTR_SPARSE_MMA_MASK
	.align		4
.L_87:
        /*0038*/ 	.byte	0x03, 0x50
        /*003a*/ 	.short	0x0000


	//----- nvinfo : EIATTR_MAXREG_COUNT
	.align		4
        /*003c*/ 	.byte	0x03, 0x1b
        /*003e*/ 	.short	0x00ff


	//----- nvinfo : EIATTR_MERCURY_ISA_VERSION
	.align		4
        /*0040*/ 	.byte	0x03, 0x5f
        /*0042*/ 	.short	0x0101


	//----- nvinfo : EIATTR_VRC_CTA_INIT_COUNT
	.align		4
        /*0044*/ 	.byte	0x02, 0x4a
	.zero		1
	.zero		1


	//----- nvinfo : EIATTR_EXIT_INSTR_OFFSETS
	.align		4
        /*0048*/ 	.byte	0x04, 0x1c
        /*004a*/ 	.short	(.L_89 - .L_88)


	//   ....[0]....
.L_88:
        /*004c*/ 	.word	0x00000050


	//   ....[1]....
        /*0050*/ 	.word	0x000000a0


	//   ....[2]....
        /*0054*/ 	.word	0x00000110


	//   ....[3]....
        /*0058*/ 	.word	0x000001a0


	//----- nvinfo : EIATTR_CBANK_PARAM_SIZE
	.align		4
.L_89:
        /*005c*/ 	.byte	0x03, 0x19
        /*005e*/ 	.short	0x0010


	//----- nvinfo : EIATTR_PARAM_CBANK
	.align		4
        /*0060*/ 	.byte	0x04, 0x0a
        /*0062*/ 	.short	(.L_91 - .L_90)
	.align		4
.L_90:
        /*0064*/ 	.word	index@(.nv.constant0._Z19residue_sieve_ker_3Pbii)
        /*0068*/ 	.short	0x0380
        /*006a*/ 	.short	0x0010


	//----- nvinfo : EIATTR_SW_WAR
	.align		4
.L_91:
        /*006c*/ 	.byte	0x04, 0x36
        /*006e*/ 	.short	(.L_93 - .L_92)
.L_92:
        /*0070*/ 	.word	0x00000008
.L_93:


//--------------------- .nv.info._Z19residue_sieve_ker_2Pbii --------------------------
	.section	.nv.info._Z19residue_sieve_ker_2Pbii,"",@"SHT_CUDA_INFO"
	.sectionflags	@""
	.align	4


	//----- nvinfo : EIATTR_CUDA_API_VERSION
	.align		4
        /*0000*/ 	.byte	0x04, 0x37
        /*0002*/ 	.short	(.L_95 - .L_94)
.L_94:
        /*0004*/ 	.word	0x00000082


	//----- nvinfo : EIATTR_KPARAM_INFO
	.align		4
.L_95:
        /*0008*/ 	.byte	0x04, 0x17
        /*000a*/ 	.short	(.L_97 - .L_96)
.L_96:
        /*000c*/ 	.word	0x00000000
        /*0010*/ 	.short	0x0002
        /*0012*/ 	.short	0x000c
        /*0014*/ 	.byte	0x00, 0xf0, 0x11, 0x00


	//----- nvinfo : EIATTR_KPARAM_INFO
	.align		4
.L_97:
        /*0018*/ 	.byte	0x04, 0x17
        /*001a*/ 	.short	(.L_99 - .L_98)
.L_98:
        /*001c*/ 	.word	0x00000000
        /*0020*/ 	.short	0x0001
        /*0022*/ 	.short	0x0008
        /*0024*/ 	.byte	0x00, 0xf0, 0x11, 0x00


	//----- nvinfo : EIATTR_KPARAM_INFO
	.align		4
.L_99:
        /*0028*/ 	.byte	0x04, 0x17
        /*002a*/ 	.short	(.L_101 - .L_100)
.L_100:
        /*002c*/ 	.word	0x00000000
        /*0030*/ 	.short	0x0000
        /*0032*/ 	.short	0x0000
        /*0034*/ 	.byte	0x00, 0xf5, 0x21, 0x00


	//----- nvinfo : EIATTR_SPARSE_MMA_MASK
	.align		4
.L_101:
        /*0038*/ 	.byte	0x03, 0x50
        /*003a*/ 	.short	0x0000


	//----- nvinfo : EIATTR_MAXREG_COUNT
	.align		4
        /*003c*/ 	.byte	0x03, 0x1b
        /*003e*/ 	.short	0x00ff


	//----- nvinfo : EIATTR_MERCURY_ISA_VERSION
	.align		4
        /*0040*/ 	.byte	0x03, 0x5f
        /*0042*/ 	.short	0x0101


	//----- nvinfo : EIATTR_VRC_CTA_INIT_COUNT
	.align		4
        /*0044*/ 	.byte	0x02, 0x4a
	.zero		1
	.zero		1


	//----- nvinfo : EIATTR_EXIT_INSTR_OFFSETS
	.align		4
        /*0048*/ 	.byte	0x04, 0x1c
        /*004a*/ 	.short	(.L_103 - .L_102)


	//   ....[0]....
.L_102:
        /*004c*/ 	.word	0x00000050


	//   ....[1]....
        /*0050*/ 	.word	0x000000f0


	//   ....[2]....
        /*0054*/ 	.word	0x00000180


	//----- nvinfo : EIATTR_CBANK_PARAM_SIZE
	.align		4
.L_103:
        /*0058*/ 	.byte	0x03, 0x19
        /*005a*/ 	.short	0x0010


	//----- nvinfo : EIATTR_PARAM_CBANK
	.align		4
        /*005c*/ 	.byte	0x04, 0x0a
        /*005e*/ 	.short	(.L_105 - .L_104)
	.align		4
.L_104:
        /*0060*/ 	.word	index@(.nv.constant0._Z19residue_sieve_ker_2Pbii)
        /*0064*/ 	.short	0x0380
        /*0066*/ 	.short	0x0010


	//----- nvinfo : EIATTR_SW_WAR
	.align		4
.L_105:
        /*0068*/ 	.byte	0x04, 0x36
        /*006a*/ 	.short	(.L_107 - .L_106)
.L_106:
        /*006c*/ 	.word	0x00000008
.L_107:


//--------------------- .nv.info._Z19residue_sieve_ker_1Pbii --------------------------
	.section	.nv.info._Z19residue_sieve_ker_1Pbii,"",@"SHT_CUDA_INFO"
	.sectionflags	@""
	.align	4


	//----- nvinfo : EIATTR_CUDA_API_VERSION
	.align		4
        /*0000*/ 	.byte	0x04, 0x37
        /*0002*/ 	.short	(.L_109 - .L_108)
.L_108:
        /*0004*/ 	.word	0x00000082


	//----- nvinfo : EIATTR_KPARAM_INFO
	.align		4
.L_109:
        /*0008*/ 	.byte	0x04, 0x17
        /*000a*/ 	.short	(.L_111 - .L_110)
.L_110:
        /*000c*/ 	.word	0x00000000
        /*0010*/ 	.short	0x0002
        /*0012*/ 	.short	0x000c
        /*0014*/ 	.byte	0x00, 0xf0, 0x11, 0x00


	//----- nvinfo : EIATTR_KPARAM_INFO
	.align		4
.L_111:
        /*0018*/ 	.byte	0x04, 0x17
        /*001a*/ 	.short	(.L_113 - .L_112)
.L_112:
        /*001c*/ 	.word	0x00000000
        /*0020*/ 	.short	0x0001
        /*0022*/ 	.short	0x0008
        /*0024*/ 	.byte	0x00, 0xf0, 0x11, 0x00


	//----- nvinfo : EIATTR_KPARAM_INFO
	.align		4
.L_113:
        /*0028*/ 	.byte	0x04, 0x17
        /*002a*/ 	.short	(.L_115 - .L_114)
.L_114:
        /*002c*/ 	.word	0x00000000
        /*0030*/ 	.short	0x0000
        /*0032*/ 	.short	0x0000
        /*0034*/ 	.byte	0x00, 0xf5, 0x21, 0x00


	//----- nvinfo : EIATTR_SPARSE_MMA_MASK
	.align		4
.L_115:
        /*0038*/ 	.byte	0x03, 0x50
        /*003a*/ 	.short	0x0000


	//----- nvinfo : EIATTR_MAXREG_COUNT
	.align		4
        /*003c*/ 	.byte	0x03, 0x1b
        /*003e*/ 	.short	0x00ff


	//----- nvinfo : EIATTR_MERCURY_ISA_VERSION
	.align		4
        /*0040*/ 	.byte	0x03, 0x5f
        /*0042*/ 	.short	0x0101


	//----- nvinfo : EIATTR_VRC_CTA_INIT_COUNT
	.align		4
        /*0044*/ 	.byte	0x02, 0x4a
	.zero		1
	.zero		1


	//----- nvinfo : EIATTR_EXIT_INSTR_OFFSETS
	.align		4
        /*0048*/ 	.byte	0x04, 0x1c
        /*004a*/ 	.short	(.L_117 - .L_116)


	//   ....[0]....
.L_116:
        /*004c*/ 	.word	0x00000050


	//   ....[1]....
        /*0050*/ 	.word	0x000000a0


	//   ....[2]....
        /*0054*/ 	.word	0x00000110


	//   ....[3]....
        /*0058*/ 	.word	0x000001a0


	//----- nvinfo : EIATTR_CBANK_PARAM_SIZE
	.align		4
.L_117:
        /*005c*/ 	.byte	0x03, 0x19
        /*005e*/ 	.short	0x0010


	//----- nvinfo : EIATTR_PARAM_CBANK
	.align		4
        /*0060*/ 	.byte	0x04, 0x0a
        /*0062*/ 	.short	(.L_119 - .L_118)
	.align		4
.L_118:
        /*0064*/ 	.word	index@(.nv.constant0._Z19residue_sieve_ker_1Pbii)
        /*0068*/ 	.short	0x0380
        /*006a*/ 	.short	0x0010


	//----- nvinfo : EIATTR_SW_WAR
	.align		4
.L_119:
        /*006c*/ 	.byte	0x04, 0x36
        /*006e*/ 	.short	(.L_121 - .L_120)
.L_120:
        /*0070*/ 	.word	0x00000008
.L_121:


//--------------------- .nv.callgraph             --------------------------
	.section	.nv.callgraph,"",@"SHT_CUDA_CALLGRAPH"
	.align	4
	.sectionentsize	8
	.align		4
        /*0000*/ 	.word	0x00000000
	.align		4
        /*0004*/ 	.word	0xffffffff
	.align		4
        /*0008*/ 	.word	0x00000000
	.align		4
        /*000c*/ 	.word	0xfffffffe
	.align		4
        /*0010*/ 	.word	0x00000000
	.align		4
        /*0014*/ 	.word	0xfffffffd
	.align		4
        /*0018*/ 	.word	0x00000000
	.align		4
        /*001c*/ 	.word	0xfffffffc


//--------------------- .text._Z16divisibility_kerPbii --------------------------
	.section	.text._Z16divisibility_kerPbii,"ax",@progbits
	.align	128
        .global         _Z16divisibility_kerPbii
        .type           _Z16divisibility_kerPbii,@function
        .size           _Z16divisibility_kerPbii,(.L_x_6 - _Z16divisibility_kerPbii)
        .other          _Z16divisibility_kerPbii,@"STO_CUDA_ENTRY STV_DEFAULT"
_Z16divisibility_kerPbii:
.text._Z16divisibility_kerPbii:
[----:B------:R-:W-:Y:S01]  /*0000*/  LDC R1, c[0x0][0x37c] ;  /* 0x0000df00ff017b82 */ /* 0x000fe20000000800 */
[----:B------:R-:W0:Y:S01]  /*0010*/  S2R R2, SR_TID.X ;  /* 0x0000000000027919 */ /* 0x000e220000002100 */
[----:B------:R-:W0:Y:S02]  /*0020*/  LDCU.64 UR4, c[0x0][0x388] ;  /* 0x00007100ff0477ac */ /* 0x000e240008000a00 */
[----:B0-----:R-:W-:-:S05]  /*0030*/  IMAD R0, R2, UR4, RZ ;  /* 0x0000000402007c24 */ /* 0x001fca000f8e02ff */
[----:B------:R-:W-:-:S04]  /*0040*/  ISETP.GE.AND P0, PT, R0, UR5, PT ;  /* 0x0000000500007c0c */ /* 0x000fc8000bf06270 */
[----:B------:R-:W-:-:S13]  /*0050*/  ISETP.LT.U32.OR P0, PT, R2, 0x2, P0 ;  /* 0x000000020200780c */ /* 0x000fda0000701470 */
[----:B------:R-:W-:Y:S05]  /*0060*/  @P0 EXIT ;  /* 0x000000000000094d */ /* 0x000fea0003800000 */
[----:B------:R-:W0:Y:S01]  /*0070*/  LDCU.64 UR6, c[0x0][0x380] ;  /* 0x00007000ff0677ac */ /* 0x000e220008000a00 */
[----:B------:R-:W1:Y:S01]  /*0080*/  LDCU.64 UR4, c[0x0][0x358] ;  /* 0x00006b00ff0477ac */ /* 0x000e620008000a00 */
[----:B0-----:R-:W-:-:S04]  /*0090*/  IADD3 R2, P0, PT, R0, UR6, RZ ;  /* 0x0000000600027c10 */ /* 0x001fc8000ff1e0ff */
[----:B------:R-:W-:-:S05]  /*00a0*/  LEA.HI.X.SX32 R3, R0, UR7, 0x1, P0 ;  /* 0x0000000700037c11 */ /* 0x000fca00080f0eff */
[----:B-1----:R-:W-:Y:S01]  /*00b0*/  STG.E.U8 desc[UR4][R2.64], RZ ;  /* 0x000000ff02007986 */ /* 0x002fe2000c101104 */
[----:B------:R-:W-:Y:S05]  /*00c0*/  EXIT ;  /* 0x000000000000794d */ /* 0x000fea0003800000 */
.L_x_0:
[----:B------:R-:W-:-:S00]  /*00d0*/  BRA `(.L_x_0) ;  /* 0xfffffffc00fc7947 */ /* 0x000fc0000383ffff */
[----:B------:R-:W-:-:S00]  /*00e0*/  NOP ;  /* 0x0000000000007918 */ /* 0x000fc00000000000 */
        /* <DEDUP_REMOVED lines=9> */
.L_x_6:


//--------------------- .text._Z10initializePbibi --------------------------
	.section	.text._Z10initializePbibi,"ax",@progbits
	.align	128
        .global         _Z10initializePbibi
        .type           _Z10initializePbibi,@function
        .size           _Z10initializePbibi,(.L_x_7 - _Z10initializePbibi)
        .other          _Z10initializePbibi,@"STO_CUDA_ENTRY STV_DEFAULT"
_Z10initializePbibi:
.text._Z10initializePbibi:
[----:B------:R-:W-:Y:S01]  /*0000*/  LDC R1, c[0x0][0x37c] ;  /* 0x0000df00ff017b82 */ /* 0x000fe20000000800 */
[----:B------:R-:W0:Y:S01]  /*0010*/  S2R R0, SR_TID.X ;  /* 0x0000000000007919 */ /* 0x000e220000002100 */
[----:B------:R-:W0:Y:S02]  /*0020*/  LDCU UR4, c[0x0][0x388] ;  /* 0x00007100ff0477ac */ /* 0x000e240008000800 */
[----:B0-----:R-:W-:-:S13]  /*0030*/  ISETP.GE.AND P0, PT, R0, UR4, PT ;  /* 0x0000000400007c0c */ /* 0x001fda000bf06270 */
[----:B------:R-:W-:Y:S05]  /*0040*/  @P0 EXIT ;  /* 0x000000000000094d */ /* 0x000fea0003800000 */
[----:B------:R-:W0:Y:S01]  /*0050*/  LDC.U8 R3, c[0x0][0x38c] ;  /* 0x0000e300ff037b82 */ /* 0x000e220000000000 */
[----:B------:R-:W1:Y:S01]  /*0060*/  LDCU UR6, c[0x0][0x390] ;  /* 0x00007200ff0677ac */ /* 0x000e620008000800 */
[----:B------:R-:W2:Y:S01]  /*0070*/  LDCU.64 UR8, c[0x0][0x380] ;  /* 0x00007000ff0877ac */ /* 0x000ea20008000a00 */
[----:B------:R-:W3:Y:S01]  /*0080*/  LDCU.64 UR4, c[0x0][0x358] ;  /* 0x00006b00ff0477ac */ /* 0x000ee20008000a00 */
[----:B-1----:R-:W-:-:S05]  /*0090*/  IMAD R0, R0, UR6, RZ ;  /* 0x0000000600007c24 */ /* 0x002fca000f8e02ff */
[C---:B--2---:R-:W-:Y:S02]  /*00a0*/  IADD3 R2, P0, PT, R0.reuse, UR8, RZ ;  /* 0x0000000800027c10 */ /* 0x044fe4000ff1e0ff */
[----:B0-----:R-:W-:Y:S02]  /*00b0*/  PRMT R5, R3, 0x8880, RZ ;  /* 0x0000888003057816 */ /* 0x001fe400000000ff */
[----:B------:R-:W-:Y:S02]  /*00c0*/  LEA.HI.X.SX32 R3, R0, UR9, 0x1, P0 ;  /* 0x0000000900037c11 */ /* 0x000fe400080f0eff */
[----:B------:R-:W-:-:S05]  /*00d0*/  PRMT R5, R5, 0x7710, RZ ;  /* 0x0000771005057816 */ /* 0x000fca00000000ff */
[----:B---3--:R-:W-:Y:S01]  /*00e0*/  STG.E.U8 desc[UR4][R2.64], R5 ;  /* 0x0000000502007986 */ /* 0x008fe2000c101104 */
[----:B------:R-:W-:Y:S05]  /*00f0*/  EXIT ;  /* 0x000000000000794d */ /* 0x000fea0003800000 */
.L_x_1:
        /* <DEDUP_REMOVED lines=16> */
.L_x_7:


//--------------------- .text._Z14remove_squaresPbii --------------------------
	.section	.text._Z14remove_squaresPbii,"ax",@progbits
	.align	128
        .global         _Z14remove_squaresPbii
        .type           _Z14remove_squaresPbii,@function
        .size           _Z14remove_squaresPbii,(.L_x_8 - _Z14remove_squaresPbii)
        .other          _Z14remove_squaresPbii,@"STO_CUDA_ENTRY STV_DEFAULT"
_Z14remove_squaresPbii:
.text._Z14remove_squaresPbii:
[----:B------:R-:W-:Y:S01]  /*0000*/  LDC R1, c[0x0][0x37c] ;  /* 0x0000df00ff017b82 */ /* 0x000fe20000000800 */
[----:B------:R-:W0:Y:S01]  /*0010*/  S2R R0, SR_TID.X ;  /* 0x0000000000007919 */ /* 0x000e220000002100 */
[----:B------:R-:W1:Y:S01]  /*0020*/  LDCU UR4, c[0x0][0x38c] ;  /* 0x00007180ff0477ac */ /* 0x000e620008000800 */
[----:B0-----:R-:W-:-:S05]  /*0030*/  IMAD R2, R0, R0, RZ ;  /* 0x0000000000027224 */ /* 0x001fca00078e02ff */
[----:B-1----:R-:W-:-:S13]  /*0040*/  ISETP.GE.AND P0, PT, R2, UR4, PT ;  /* 0x0000000402007c0c */ /* 0x002fda000bf06270 */
[----:B------:R-:W-:Y:S05]  /*0050*/  @P0 EXIT ;  /* 0x000000000000094d */ /* 0x000fea0003800000 */
[----:B------:R-:W0:Y:S01]  /*0060*/  LDCU UR6, c[0x0][0x388] ;  /* 0x00007100ff0677ac */ /* 0x000e220008000800 */
[----:B------:R-:W1:Y:S01]  /*0070*/  LDC.64 R2, c[0x0][0x380] ;  /* 0x0000e000ff027b82 */ /* 0x000e620000000a00 */
[----:B------:R-:W2:Y:S01]  /*0080*/  LDCU.64 UR4, c[0x0][0x358] ;  /* 0x00006b00ff0477ac */ /* 0x000ea20008000a00 */
[----:B0-----:R-:W-:-:S04]  /*0090*/  IMAD R0, R0, UR6, RZ ;  /* 0x0000000600007c24 */ /* 0x001fc8000f8e02ff */
[----:B------:R-:W-:-:S05]  /*00a0*/  IMAD R5, R0, UR6, RZ ;  /* 0x0000000600057c24 */ /* 0x000fca000f8e02ff */
[----:B-1----:R-:W-:-:S04]  /*00b0*/  IADD3 R2, P0, PT, R5, R2, RZ ;  /* 0x0000000205027210 */ /* 0x002fc80007f1e0ff */
[----:B------:R-:W-:-:S05]  /*00c0*/  IADD3.X R3, PT, PT, RZ, R3, RZ, P0, !PT ;  /* 0x00000003ff037210 */ /* 0x000fca00007fe4ff */
[----:B--2---:R-:W-:Y:S01]  /*00d0*/  STG.E.U8 desc[UR4][R2.64], RZ ;  /* 0x000000ff02007986 */ /* 0x004fe2000c101104 */
[----:B------:R-:W-:Y:S05]  /*00e0*/  EXIT ;  /* 0x000000000000794d */ /* 0x000fea0003800000 */
.L_x_2:
        /* <DEDUP_REMOVED lines=9> */
.L_x_8:


//--------------------- .text._Z19residue_sieve_ker_3Pbii --------------------------
	.section	.text._Z19residue_sieve_ker_3Pbii,"ax",@progbits
	.align	128
        .global         _Z19residue_sieve_ker_3Pbii
        .type           _Z19residue_sieve_ker_3Pbii,@function
        .size           _Z19residue_sieve_ker_3Pbii,(.L_x_9 - _Z19residue_sieve_ker_3Pbii)
        .other          _Z19residue_sieve_ker_3Pbii,@"STO_CUDA_ENTRY STV_DEFAULT"
_Z19residue_sieve_ker_3Pbii:
.text._Z19residue_sieve_ker_3Pbii:
[----:B------:R-:W-:Y:S01]  /*0000*/  LDC R1, c[0x0][0x37c] ;  /* 0x0000df00ff017b82 */ /* 0x000fe20000000800 */
[----:B------:R-:W0:Y:S01]  /*0010*/  S2R R2, SR_TID.X ;  /* 0x0000000000027919 */ /* 0x000e220000002100 */
[----:B------:R-:W1:Y:S01]  /*0020*/  LDCU UR4, c[0x0][0x38c] ;  /* 0x00007180ff0477ac */ /* 0x000e620008000800 */
[----:B0-----:R-:W-:-:S05]  /*0030*/  IMAD R0, R2, R2, RZ ;  /* 0x0000000202007224 */ /* 0x001fca00078e02ff */
[----:B-1----:R-:W-:-:S13]  /*0040*/  ISETP.GT.AND P0, PT, R0, UR4, PT ;  /* 0x0000000400007c0c */ /* 0x002fda000bf04270 */
[----:B------:R-:W-:Y:S05]  /*0050*/  @P0 EXIT ;  /* 0x000000000000094d */ /* 0x000fea0003800000 */
[----:B------:R-:W0:Y:S02]  /*0060*/  LDC R7, c[0x0][0x388] ;  /* 0x0000e200ff077b82 */ /* 0x000e240000000800 */
[----:B0-----:R-:W-:-:S04]  /*0070*/  IMAD R3, R7, R7, RZ ;  /* 0x0000000707037224 */ /* 0x001fc800078e02ff */
[----:B------:R-:W-:-:S05]  /*0080*/  IMAD R3, R3, 0x3, -R0 ;  /* 0x0000000303037824 */ /* 0x000fca00078e0a00 */
[----:B------:R-:W-:-:S13]  /*0090*/  ISETP.GT.AND P0, PT, R3, UR4, PT ;  /* 0x0000000403007c0c */ /* 0x000fda000bf04270 */
[----:B------:R-:W-:Y:S05]  /*00a0*/  @P0 EXIT ;  /* 0x000000000000094d */ /* 0x000fea0003800000 */
[----:B------:R-:W-:-:S05]  /*00b0*/  IMAD.HI R0, R3, 0x2aaaaaab, RZ ;  /* 0x2aaaaaab03007827 */ /* 0x000fca00078e02ff */
[----:B------:R-:W-:-:S04]  /*00c0*/  SHF.R.U32.HI R5, RZ, 0x1, R0 ;  /* 0x00000001ff057819 */ /* 0x000fc80000011600 */
[----:B------:R-:W-:-:S05]  /*00d0*/  LEA.HI R0, R0, R5, RZ, 0x1 ;  /* 0x0000000500007211 */ /* 0x000fca00078f08ff */
[----:B------:R-:W-:-:S05]  /*00e0*/  IMAD R0, R0, -0xc, R3 ;  /* 0xfffffff400007824 */ /* 0x000fca00078e0203 */
[----:B------:R-:W-:-:S04]  /*00f0*/  ISETP.NE.AND P0, PT, R0, 0xb, PT ;  /* 0x0000000b0000780c */ /* 0x000fc80003f05270 */
[----:B------:R-:W-:-:S13]  /*0100*/  ISETP.GE.OR P0, PT, R2, R7, P0 ;  /* 0x000000070200720c */ /* 0x000fda0000706670 */
[----:B------:R-:W-:Y:S05]  /*0110*/  @P0 EXIT ;  /* 0x000000000000094d */ /* 0x000fea0003800000 */
[----:B------:R-:W0:Y:S01]  /*0120*/  LDCU.64 UR6, c[0x0][0x380] ;  /* 0x00007000ff0677ac */ /* 0x000e220008000a00 */
[----:B------:R-:W1:Y:S01]  /*0130*/  LDCU.64 UR4, c[0x0][0x358] ;  /* 0x00006b00ff0477ac */ /* 0x000e620008000a00 */
[----:B0-----:R-:W-:-:S04]  /*0140*/  IADD3 R2, P0, PT, R3, UR6, RZ ;  /* 0x0000000603027c10 */ /* 0x001fc8000ff1e0ff */
[----:B------:R-:W-:-:S05]  /*0150*/  LEA.HI.X.SX32 R3, R3, UR7, 0x1, P0 ;  /* 0x0000000703037c11 */ /* 0x000fca00080f0eff */
[----:B-1----:R-:W2:Y:S02]  /*0160*/  LDG.E.U8 R0, desc[UR4][R2.64] ;  /* 0x0000000402007981 */ /* 0x002ea4000c1e1100 */
[----:B--2---:R-:W-:-:S04]  /*0170*/  ISETP.NE.AND P0, PT, R0, RZ, PT ;  /* 0x000000ff0000720c */ /* 0x004fc80003f05270 */
[----:B------:R-:W-:-:S05]  /*0180*/  SEL R5, RZ, 0x1, P0 ;  /* 0x00000001ff057807 */ /* 0x000fca0000000000 */
[----:B------:R-:W-:Y:S01]  /*0190*/  STG.E.U8 desc[UR4][R2.64], R5 ;  /* 0x0000000502007986 */ /* 0x000fe2000c101104 */
[----:B------:R-:W-:Y:S05]  /*01a0*/  EXIT ;  /* 0x000000000000794d */ /* 0x000fea0003800000 */
.L_x_3:
        /* <DEDUP_REMOVED lines=13> */
.L_x_9:


//--------------------- .text._Z19residue_sieve_ker_2Pbii --------------------------
	.section	.text._Z19residue_sieve_ker_2Pbii,"ax",@progbits
	.align	128
        .global         _Z19residue_sieve_ker_2Pbii
        .type           _Z19residue_sieve_ker_2Pbii,@function
        .size           _Z19residue_sieve_ker_2Pbii,(.L_x_10 - _Z19residue_sieve_ker_2Pbii)
        .other          _Z19residue_sieve_ker_2Pbii,@"STO_CUDA_ENTRY STV_DEFAULT"
_Z19residue_sieve_ker_2Pbii:
.text._Z19residue_sieve_ker_2Pbii:
        /* <DEDUP_REMOVED lines=8> */
[----:B------:R-:W-:-:S04]  /*0080*/  IMAD R3, R3, 0x3, R0 ;  /* 0x0000000303037824 */ /* 0x000fc800078e0200 */
[----:B------:R-:W-:-:S05]  /*0090*/  IMAD.HI R0, R3, 0x2aaaaaab, RZ ;  /* 0x2aaaaaab03007827 */ /* 0x000fca00078e02ff */
[----:B------:R-:W-:-:S04]  /*00a0*/  SHF.R.U32.HI R5, RZ, 0x1, R0 ;  /* 0x00000001ff057819 */ /* 0x000fc80000011600 */
[----:B------:R-:W-:-:S05]  /*00b0*/  LEA.HI R0, R0, R5, RZ, 0x1 ;  /* 0x0000000500007211 */ /* 0x000fca00078f08ff */
[----:B------:R-:W-:-:S05]  /*00c0*/  IMAD R0, R0, -0xc, R3 ;  /* 0xfffffff400007824 */ /* 0x000fca00078e0203 */
[----:B------:R-:W-:-:S04]  /*00d0*/  ISETP.NE.AND P0, PT, R0, 0x7, PT ;  /* 0x000000070000780c */ /* 0x000fc80003f05270 */
[----:B------:R-:W-:-:S13]  /*00e0*/  ISETP.GT.OR P0, PT, R3, UR4, P0 ;  /* 0x0000000403007c0c */ /* 0x000fda0008704670 */
        /* <DEDUP_REMOVED lines=10> */
.L_x_4:
        /* <DEDUP_REMOVED lines=15> */
.L_x_10:


//--------------------- .text._Z19residue_sieve_ker_1Pbii --------------------------
	.section	.text._Z19residue_sieve_ker_1Pbii,"ax",@progbits
	.align	128
        .global         _Z19residue_sieve_ker_1Pbii
        .type           _Z19residue_sieve_ker_1Pbii,@function
        .size           _Z19residue_sieve_ker_1Pbii,(.L_x_11 - _Z19residue_sieve_ker_1Pbii)
        .other          _Z19residue_sieve_ker_1Pbii,@"STO_CUDA_ENTRY STV_DEFAULT"
_Z19residue_sieve_ker_1Pbii:
.text._Z19residue_sieve_ker_1Pbii:
        /* <DEDUP_REMOVED lines=8> */
[----:B------:R-:W-:-:S05]  /*0080*/  IMAD R3, R3, 0x4, R0 ;  /* 0x0000000403037824 */ /* 0x000fca00078e0200 */
[----:B------:R-:W-:-:S13]  /*0090*/  ISETP.GT.AND P0, PT, R3, UR4, PT ;  /* 0x0000000403007c0c */ /* 0x000fda000bf04270 */
[----:B------:R-:W-:Y:S05]  /*00a0*/  @P0 EXIT ;  /* 0x000000000000094d */ /* 0x000fea0003800000 */
[----:B------:R-:W-:-:S05]  /*00b0*/  IMAD.HI R0, R3, 0x2aaaaaab, RZ ;  /* 0x2aaaaaab03007827 */ /* 0x000fca00078e02ff */
[----:B------:R-:W-:-:S04]  /*00c0*/  SHF.R.U32.HI R5, RZ, 0x1, R0 ;  /* 0x00000001ff057819 */ /* 0x000fc80000011600 */
[----:B------:R-:W-:-:S05]  /*00d0*/  LEA.HI R0, R0, R5, RZ, 0x1 ;  /* 0x0000000500007211 */ /* 0x000fca00078f08ff */
[----:B------:R-:W-:-:S05]  /*00e0*/  IMAD R0, R0, -0xc, R3 ;  /* 0xfffffff400007824 */ /* 0x000fca00078e0203 */
[----:B------:R-:W-:-:S04]  /*00f0*/  LOP3.LUT R0, R0, 0x4, RZ, 0xfc, !PT ;  /* 0x0000000400007812 */ /* 0x000fc800078efcff */
[----:B------:R-:W-:-:S13]  /*0100*/  ISETP.NE.AND P0, PT, R0, 0x5, PT ;  /* 0x000000050000780c */ /* 0x000fda0003f05270 */
        /* <DEDUP_REMOVED lines=10> */
.L_x_5:
        /* <DEDUP_REMOVED lines=13> */
.L_x_11:


//--------------------- .nv.shared.reserved.0     --------------------------
	.section	.nv.shared.reserved.0,"aw",@nobits
	.weak		__nv_reservedSMEM_offset_0_alias
	.size		__nv_reservedSMEM_offset_0_alias, 0, 64
	.other		__nv_reservedSMEM_offset_0_alias,@"STO_CUDA_RESERVED_SHARED STV_DEFAULT"
__nv_reservedSMEM_offset_0_alias:
	.zero		0
	.zero		64


//--------------------- .nv.constant0._Z16divisibility_kerPbii --------------------------
	.section	.nv.constant0._Z16divisibility_kerPbii,"a",@progbits
	.sectionflags	@""
	.align	4
.nv.constant0._Z16divisibility_kerPbii:
	.zero		912


//--------------------- .nv.constant0._Z10initializePbibi --------------------------
	.section	.nv.constant0._Z10initializePbibi,"a",@progbits
	.sectionflags	@""
	.align	4
.nv.constant0._Z10initializePbibi:
	.zero		916


//--------------------- .nv.constant0._Z14remove_squaresPbii --------------------------
	.section	.nv.constant0._Z14remove_squaresPbii,"a",@progbits
	.sectionflags	@""
	.align	4
.nv.constant0._Z14remove_squaresPbii:
	.zero		912


//--------------------- .nv.constant0._Z19residue_sieve_ker_3Pbii --------------------------
	.section	.nv.constant0._Z19residue_sieve_ker_3Pbii,"a",@progbits
	.sectionflags	@""
	.align	4
.nv.constant0._Z19residue_sieve_ker_3Pbii:
	.zero		912


//--------------------- .nv.constant0._Z19residue_sieve_ker_2Pbii --------------------------
	.section	.nv.constant0._Z19residue_sieve_ker_2Pbii,"a",@progbits
	.sectionflags	@""
	.align	4
.nv.constant0._Z19residue_sieve_ker_2Pbii:
	.zero		912


//--------------------- .nv.constant0._Z19residue_sieve_ker_1Pbii --------------------------
	.section	.nv.constant0._Z19residue_sieve_ker_1Pbii,"a",@progbits
	.sectionflags	@""
	.align	4
.nv.constant0._Z19residue_sieve_ker_1Pbii:
	.zero		912


//--------------------- SYMBOLS --------------------------

	.type		.nv.reservedSmem.offset0,@object
	.size		.nv.reservedSmem.offset0,0x4
